	.headerflags	@"EF_CUDA_TEXMODE_UNIFIED EF_CUDA_64BIT_ADDRESS EF_CUDA_ACCELERATORS EF_CUDA_SM90 EF_CUDA_VIRTUAL_SM(EF_CUDA_SM90)"
	.elftype	@"ET_EXEC"


//--------------------- .nv.info                  --------------------------
	.section	.nv.info,"",@"SHT_CUDA_INFO"
	.align	4


	//----- nvinfo : EIATTR_REGCOUNT
	.align		4
        /*0000*/ 	.byte	0x04, 0x2f
        /*0002*/ 	.short	(.L_3 - .L_2)
	.align		4
.L_2:
        /*0004*/ 	.word	index@(triton_poi_fused_mul_7)
        /*0008*/ 	.word	0x00000018


	//----- nvinfo : EIATTR_MIN_STACK_SIZE
	.align		4
.L_3:
        /*000c*/ 	.byte	0x04, 0x12
        /*000e*/ 	.short	(.L_5 - .L_4)
	.align		4
.L_4:
        /*0010*/ 	.word	index@(triton_poi_fused_mul_7)
        /*0014*/ 	.word	0x00000020


	//----- nvinfo : EIATTR_FRAME_SIZE
	.align		4
.L_5:
        /*0018*/ 	.byte	0x04, 0x11
        /*001a*/ 	.short	(.L_7 - .L_6)
	.align		4
.L_6:
        /*001c*/ 	.word	index@(triton_poi_fused_mul_7)
        /*0020*/ 	.word	0x00000020


	//----- nvinfo : EIATTR_MIN_STACK_SIZE
	.align		4
.L_7:
        /*0024*/ 	.byte	0x04, 0x12
        /*0026*/ 	.short	(.L_9 - .L_8)
	.align		4
.L_8:
        /*0028*/ 	.word	index@(triton_poi_fused_mul_7)
        /*002c*/ 	.word	0x00000020
.L_9:


//--------------------- .nv.info.triton_poi_fused_mul_7 --------------------------
	.section	.nv.info.triton_poi_fused_mul_7,"",@"SHT_CUDA_INFO"
	.sectionflags	@""
	.align	4


	//----- nvinfo : EIATTR_CUDA_API_VERSION
	.align		4
        /*0000*/ 	.byte	0x04, 0x37
        /*0002*/ 	.short	(.L_11 - .L_10)
.L_10:
        /*0004*/ 	.word	0x0000007c


	//----- nvinfo : EIATTR_KPARAM_INFO
	.align		4
.L_11:
        /*0008*/ 	.byte	0x04, 0x17
        /*000a*/ 	.short	(.L_13 - .L_12)
.L_12:
        /*000c*/ 	.word	0x00000000
        /*0010*/ 	.short	0x0005
        /*0012*/ 	.short	0x0020
        /*0014*/ 	.byte	0x00, 0xf4, 0x21, 0x00


	//----- nvinfo : EIATTR_KPARAM_INFO
	.align		4
.L_13:
        /*0018*/ 	.byte	0x04, 0x17
        /*001a*/ 	.short	(.L_15 - .L_14)
.L_14:
        /*001c*/ 	.word	0x00000000
        /*0020*/ 	.short	0x0004
        /*0022*/ 	.short	0x001c
        /*0024*/ 	.byte	0x00, 0xf0, 0x11, 0x00


	//----- nvinfo : EIATTR_KPARAM_INFO
	.align		4
.L_15:
        /*0028*/ 	.byte	0x04, 0x17
        /*002a*/ 	.short	(.L_17 - .L_16)
.L_16:
        /*002c*/ 	.word	0x00000000
        /*0030*/ 	.short	0x0003
        /*0032*/ 	.short	0x0018
        /*0034*/ 	.byte	0x00, 0xf0, 0x11, 0x00


	//----- nvinfo : EIATTR_KPARAM_INFO
	.align		4
.L_17:
        /*0038*/ 	.byte	0x04, 0x17
        /*003a*/ 	.short	(.L_19 - .L_18)
.L_18:
        /*003c*/ 	.word	0x00000000
        /*0040*/ 	.short	0x0002
        /*0042*/ 	.short	0x0010
        /*0044*/ 	.byte	0x00, 0xf4, 0x21, 0x00


	//----- nvinfo : EIATTR_KPARAM_INFO
	.align		4
.L_19:
        /*0048*/ 	.byte	0x04, 0x17
        /*004a*/ 	.short	(.L_21 - .L_20)
.L_20:
        /*004c*/ 	.word	0x00000000
        /*0050*/ 	.short	0x0001
        /*0052*/ 	.short	0x0008
        /*0054*/ 	.byte	0x00, 0xf4, 0x21, 0x00


	//----- nvinfo : EIATTR_KPARAM_INFO
	.align		4
.L_21:
        /*0058*/ 	.byte	0x04, 0x17
        /*005a*/ 	.short	(.L_23 - .L_22)
.L_22:
        /*005c*/ 	.word	0x00000000
        /*0060*/ 	.short	0x0000
        /*0062*/ 	.short	0x0000
        /*0064*/ 	.byte	0x00, 0xf4, 0x21, 0x00


	//----- nvinfo : EIATTR_SPARSE_MMA_MASK
	.align		4
.L_23:
        /*0068*/ 	.byte	0x03, 0x50
        /*006a*/ 	.short	0x0000


	//----- nvinfo : EIATTR_MAXREG_COUNT
	.align		4
        /*006c*/ 	.byte	0x03, 0x1b
        /*006e*/ 	.short	0x00ff


	//----- nvinfo : EIATTR_EXIT_INSTR_OFFSETS
	.align		4
        /*0070*/ 	.byte	0x04, 0x1c
        /*0072*/ 	.short	(.L_25 - .L_24)


	//   ....[0]....
.L_24:
        /*0074*/ 	.word	0x00000ff0


	//   ....[1]....
        /*0078*/ 	.word	0x00001010


	//----- nvinfo : EIATTR_REQNTID
	.align		4
.L_25:
        /*007c*/ 	.byte	0x04, 0x10
        /*007e*/ 	.short	(.L_27 - .L_26)
.L_26:
        /*0080*/ 	.word	0x00000080
        /*0084*/ 	.word	0x00000001
        /*0088*/ 	.word	0x00000001


	//----- nvinfo : EIATTR_CRS_STACK_SIZE
	.align		4
.L_27:
        /*008c*/ 	.byte	0x04, 0x1e
        /*008e*/ 	.short	(.L_29 - .L_28)
.L_28:
        /*0090*/ 	.word	0x00000000


	//----- nvinfo : EIATTR_CBANK_PARAM_SIZE
	.align		4
.L_29:
        /*0094*/ 	.byte	0x03, 0x19
        /*0096*/ 	.short	0x0028


	//----- nvinfo : EIATTR_PARAM_CBANK
	.align		4
        /*0098*/ 	.byte	0x04, 0x0a
        /*009a*/ 	.short	(.L_31 - .L_30)
	.align		4
.L_30:
        /*009c*/ 	.word	index@(.nv.constant0.triton_poi_fused_mul_7)
        /*00a0*/ 	.short	0x0210
        /*00a2*/ 	.short	0x0028


	//----- nvinfo : EIATTR_SW_WAR
	.align		4
.L_31:
        /*00a4*/ 	.byte	0x04, 0x36
        /*00a6*/ 	.short	(.L_33 - .L_32)
.L_32:
        /*00a8*/ 	.word	0x00000008
.L_33:


//--------------------- .nv.callgraph             --------------------------
	.section	.nv.callgraph,"",@"SHT_CUDA_CALLGRAPH"
	.align	4
	.sectionentsize	8
	.align		4
        /*0000*/ 	.word	0x00000000
	.align		4
        /*0004*/ 	.word	0xffffffff
	.align		4
        /*0008*/ 	.word	0x00000000
	.align		4
        /*000c*/ 	.word	0xfffffffe
	.align		4
        /*0010*/ 	.word	0x00000000
	.align		4
        /*0014*/ 	.word	0xfffffffd
	.align		4
        /*0018*/ 	.word	0x00000000
	.align		4
        /*001c*/ 	.word	0xfffffffc


//--------------------- .nv.constant4             --------------------------
	.section	.nv.constant4,"a",@progbits
	.align	8
	.align		8
.nv.constant4:
        /*0000*/ 	.dword	_$_str
	.align		8
        /*0008*/ 	.dword	__cudart_i2opi_f


//--------------------- .text.triton_poi_fused_mul_7 --------------------------
	.section	.text.triton_poi_fused_mul_7,"ax",@progbits
	.align	128
        .global         triton_poi_fused_mul_7
        .type           triton_poi_fused_mul_7,@function
        .size           triton_poi_fused_mul_7,(.L_x_7 - triton_poi_fused_mul_7)
        .other          triton_poi_fused_mul_7,@"STO_CUDA_ENTRY STV_DEFAULT"
triton_poi_fused_mul_7:
.text.triton_poi_fused_mul_7:
[----:B------:R-:W0:Y:S01]  /*0000*/  LDC R1, c[0x0][0x28] ;  /* 0x00000a00ff017b82 */ /* 0x000e220000000800 */
[----:B------:R-:W1:Y:S01]  /*0010*/  S2R R0, SR_TID.X ;  /* 0x0000000000007919 */ /* 0x000e620000002100 */
[----:B------:R-:W-:Y:S01]  /*0020*/  ULDC UR4, c[0x0][0x22c] ;  /* 0x00008b0000047ab9 */ /* 0x000fe20000000800 */
[----:B------:R-:W-:Y:S01]  /*0030*/  ULDC UR6, c[0x0][0x228] ;  /* 0x00008a0000067ab9 */ /* 0x000fe20000000800 */
[----:B0-----:R-:W-:Y:S01]  /*0040*/  VIADD R1, R1, 0xffffffe0 ;  /* 0xffffffe001017836 */ /* 0x001fe20000000000 */
[----:B------:R-:W0:Y:S01]  /*0050*/  S2R R3, SR_CTAID.X ;  /* 0x0000000000037919 */ /* 0x000e220000002500 */
[----:B-1----:R-:W-:Y:S01]  /*0060*/  IMAD.SHL.U32 R0, R0, 0x2, RZ ;  /* 0x0000000200007824 */ /* 0x002fe200078e00ff */
[----:B0-----:R-:W-:-:S04]  /*0070*/  SHF.R.S32.HI R5, RZ, 0x17, R3 ;  /* 0x00000017ff057819 */ /* 0x001fc80000011403 */
[----:B------:R-:W-:Y:S02]  /*0080*/  LOP3.LUT R0, R0, 0xfe, RZ, 0xc0, !PT ;  /* 0x000000fe00007812 */ /* 0x000fe400078ec0ff */
[----:B------:R-:W-:-:S03]  /*0090*/  SGXT R5, R5, 0x1 ;  /* 0x000000010505781a */ /* 0x000fc60000000200 */
[----:B------:R-:W-:-:S05]  /*00a0*/  IMAD R10, R3, 0x100, R0 ;  /* 0x00000100030a7824 */ /* 0x000fca00078e0200 */
[----:B------:R-:W-:Y:S02]  /*00b0*/  LEA.HI R6, R5, R10, RZ, 0x7 ;  /* 0x0000000a05067211 */ /* 0x000fe400078f38ff */
[----:B------:R-:W-:Y:S01]  /*00c0*/  ISETP.GE.AND P1, PT, R10, UR4, PT ;  /* 0x000000040a007c0c */ /* 0x000fe2000bf26270 */
[----:B------:R-:W-:Y:S01]  /*00d0*/  ULDC.64 UR4, c[0x0][0x208] ;  /* 0x0000820000047ab9 */ /* 0x000fe20000000a00 */
[----:B------:R-:W-:-:S05]  /*00e0*/  LOP3.LUT R3, R6, 0xffffff80, RZ, 0xc0, !PT ;  /* 0xffffff8006037812 */ /* 0x000fca00078ec0ff */
[----:B------:R-:W-:-:S05]  /*00f0*/  IMAD.IADD R0, R10, 0x1, -R3 ;  /* 0x000000010a007824 */ /* 0x000fca00078e0a03 */
[----:B------:R-:W-:-:S04]  /*0100*/  PRMT R2, R0, 0x8880, RZ ;  /* 0x0000888000027816 */ /* 0x000fc800000000ff */
[----:B------:R-:W-:-:S04]  /*0110*/  PRMT R2, R2, 0x7710, RZ ;  /* 0x0000771002027816 */ /* 0x000fc800000000ff */
[----:B------:R-:W-:-:S04]  /*0120*/  SHF.R.U32.HI R2, RZ, 0x9, R2 ;  /* 0x00000009ff027819 */ /* 0x000fc80000011602 */
[----:B------:R-:W-:Y:S02]  /*0130*/  LOP3.LUT R3, R2, 0x3f, RZ, 0xc0, !PT ;  /* 0x0000003f02037812 */ /* 0x000fe400078ec0ff */
[----:B------:R-:W-:-:S03]  /*0140*/  IADD3 R2, R10, 0x1, RZ ;  /* 0x000000010a027810 */ /* 0x000fc60007ffe0ff */
[----:B------:R-:W-:Y:S01]  /*0150*/  IMAD.IADD R4, R0, 0x1, R3 ;  /* 0x0000000100047824 */ /* 0x000fe200078e0203 */
[----:B------:R-:W-:-:S04]  /*0160*/  LEA.HI R3, R5, R2, RZ, 0x7 ;  /* 0x0000000205037211 */ /* 0x000fc800078f38ff */
[----:B------:R-:W-:Y:S02]  /*0170*/  LOP3.LUT R4, R4, 0xc0, RZ, 0xc0, !PT ;  /* 0x000000c004047812 */ /* 0x000fe400078ec0ff */
[----:B------:R-:W-:-:S03]  /*0180*/  LOP3.LUT R3, R3, 0xff80, RZ, 0xc0, !PT ;  /* 0x0000ff8003037812 */ /* 0x000fc600078ec0ff */
[----:B------:R-:W-:Y:S02]  /*0190*/  IMAD.MOV R4, RZ, RZ, -R4 ;  /* 0x000000ffff047224 */ /* 0x000fe400078e0a04 */
[----:B------:R-:W-:Y:S02]  /*01a0*/  IMAD.IADD R9, R2, 0x1, -R3 ;  /* 0x0000000102097824 */ /* 0x000fe400078e0a03 */
[----:B------:R-:W0:Y:S01]  /*01b0*/  LDC.64 R2, c[0x0][0x218] ;  /* 0x00008600ff027b82 */ /* 0x000e220000000a00 */
[----:B------:R-:W-:Y:S02]  /*01c0*/  PRMT R7, R4, 0x7710, RZ ;  /* 0x0000771004077816 */ /* 0x000fe400000000ff */
[----:B------:R-:W-:-:S03]  /*01d0*/  PRMT R8, R9, 0x8880, RZ ;  /* 0x0000888009087816 */ /* 0x000fc600000000ff */
[----:B------:R-:W-:Y:S01]  /*01e0*/  IMAD.IADD R4, R0, 0x1, R7 ;  /* 0x0000000100047824 */ /* 0x000fe200078e0207 */
[----:B------:R-:W-:Y:S02]  /*01f0*/  PRMT R8, R8, 0x7710, RZ ;  /* 0x0000771008087816 */ /* 0x000fe400000000ff */
[----:B------:R-:W-:Y:S02]  /*0200*/  LEA.HI R7, R5, R10, RZ, 0xa ;  /* 0x0000000a05077211 */ /* 0x000fe400078f50ff */
[----:B------:R-:W-:Y:S02]  /*0210*/  LOP3.LUT R4, R4, 0xffff, RZ, 0xc0, !PT ;  /* 0x0000ffff04047812 */ /* 0x000fe400078ec0ff */
[----:B------:R-:W-:Y:S02]  /*0220*/  SHF.R.U32.HI R8, RZ, 0x9, R8 ;  /* 0x00000009ff087819 */ /* 0x000fe40000011608 */
[----:B------:R-:W-:Y:S02]  /*0230*/  PRMT R4, R4, 0x8880, RZ ;  /* 0x0000888004047816 */ /* 0x000fe400000000ff */
[----:B------:R-:W-:-:S02]  /*0240*/  SHF.R.S32.HI R7, RZ, 0xa, R7 ;  /* 0x0000000aff077819 */ /* 0x000fc40000011407 */
[----:B------:R-:W-:-:S03]  /*0250*/  LOP3.LUT R8, R8, 0x3f, RZ, 0xc0, !PT ;  /* 0x0000003f08087812 */ /* 0x000fc600078ec0ff */
[----:B------:R-:W-:Y:S01]  /*0260*/  IMAD R13, R4, UR6, R7 ;  /* 0x00000006040d7c24 */ /* 0x000fe2000f8e0207 */
[----:B------:R-:W-:Y:S01]  /*0270*/  IADD3 R5, R9, R8, RZ ;  /* 0x0000000809057210 */ /* 0x000fe20007ffe0ff */
[----:B------:R-:W-:Y:S02]  /*0280*/  IMAD.MOV.U32 R8, RZ, RZ, RZ ;  /* 0x000000ffff087224 */ /* 0x000fe400078e00ff */
[----:B0-----:R-:W-:Y:S01]  /*0290*/  IMAD.WIDE R12, R13, 0x4, R2 ;  /* 0x000000040d0c7825 */ /* 0x001fe200078e0202 */
[----:B------:R-:W-:-:S04]  /*02a0*/  LOP3.LUT R5, R5, 0xc0, RZ, 0xc0, !PT ;  /* 0x000000c005057812 */ /* 0x000fc800078ec0ff */
[----:B------:R0:W2:Y:S01]  /*02b0*/  @!P1 LDG.E.EL R8, desc[UR4][R12.64] ;  /* 0x000000040c089981 */ /* 0x0000a2000c2e1900 */
[----:B------:R-:W-:Y:S02]  /*02c0*/  IMAD.MOV R14, RZ, RZ, -R5 ;  /* 0x000000ffff0e7224 */ /* 0x000fe400078e0a05 */
[----:B------:R-:W1:Y:S03]  /*02d0*/  LDC.64 R4, c[0x0][0x210] ;  /* 0x00008400ff047b82 */ /* 0x000e660000000a00 */
[----:B------:R-:W-:Y:S02]  /*02e0*/  PRMT R14, R14, 0x7710, RZ ;  /* 0x000077100e0e7816 */ /* 0x000fe400000000ff */
[----:B------:R-:W-:-:S03]  /*02f0*/  SHF.L.U32 R6, R6, 0x2, RZ ;  /* 0x0000000206067819 */ /* 0x000fc600000006ff */
[----:B------:R-:W-:-:S05]  /*0300*/  IMAD.IADD R9, R9, 0x1, R14 ;  /* 0x0000000109097824 */ /* 0x000fca00078e020e */
[----:B------:R-:W-:Y:S02]  /*0310*/  LOP3.LUT R11, R9, 0xffff, RZ, 0xc0, !PT ;  /* 0x0000ffff090b7812 */ /* 0x000fe400078ec0ff */
[----:B------:R-:W-:Y:S02]  /*0320*/  LOP3.LUT R9, R6, 0xfffffe00, RZ, 0xc0, !PT ;  /* 0xfffffe0006097812 */ /* 0x000fe400078ec0ff */
[----:B------:R-:W-:-:S03]  /*0330*/  PRMT R11, R11, 0x8880, RZ ;  /* 0x000088800b0b7816 */ /* 0x000fc600000000ff */
[----:B------:R-:W-:Y:S02]  /*0340*/  IMAD.IADD R9, R0, 0x1, R9 ;  /* 0x0000000100097824 */ /* 0x000fe400078e0209 */
[----:B------:R-:W-:Y:S02]  /*0350*/  IMAD.MOV.U32 R0, RZ, RZ, R11 ;  /* 0x000000ffff007224 */ /* 0x000fe400078e000b */
[C---:B------:R-:W-:Y:S01]  /*0360*/  VIADD R17, R9.reuse, 0x80 ;  /* 0x0000008009117836 */ /* 0x040fe20000000000 */
[----:B------:R-:W-:Y:S01]  /*0370*/  IADD3 R19, R9, 0x100, RZ ;  /* 0x0000010009137810 */ /* 0x000fe20007ffe0ff */
[C---:B------:R-:W-:Y:S02]  /*0380*/  VIADD R11, R9.reuse, 0x180 ;  /* 0x00000180090b7836 */ /* 0x040fe40000000000 */
[----:B0-----:R-:W-:Y:S02]  /*0390*/  IMAD R13, R0, UR6, R7 ;  /* 0x00000006000d7c24 */ /* 0x001fe4000f8e0207 */
[----:B-1----:R-:W-:Y:S01]  /*03a0*/  IMAD.WIDE R6, R9, 0x2, R4 ;  /* 0x0000000209067825 */ /* 0x002fe200078e0204 */
[----:B------:R-:W-:-:S03]  /*03b0*/  CS2R R14, SRZ ;  /* 0x00000000000e7805 */ /* 0x000fc6000001ff00 */
[----:B------:R-:W-:-:S04]  /*03c0*/  IMAD.WIDE R16, R17, 0x2, R4 ;  /* 0x0000000211107825 */ /* 0x000fc800078e0204 */
[----:B------:R-:W-:-:S04]  /*03d0*/  IMAD.WIDE R18, R19, 0x2, R4 ;  /* 0x0000000213127825 */ /* 0x000fc800078e0204 */
[----:B------:R-:W-:-:S04]  /*03e0*/  IMAD.WIDE R4, R11, 0x2, R4 ;  /* 0x000000020b047825 */ /* 0x000fc800078e0204 */
[----:B------:R-:W-:Y:S01]  /*03f0*/  IMAD.WIDE R2, R13, 0x4, R2 ;  /* 0x000000040d027825 */ /* 0x000fe200078e0202 */
[----:B------:R-:W-:Y:S01]  /*0400*/  CS2R R12, SRZ ;  /* 0x00000000000c7805 */ /* 0x000fe2000001ff00 */
[----:B------:R0:W5:Y:S02]  /*0410*/  @!P1 LDG.E R14, desc[UR4][R4.64] ;  /* 0x00000004040e9981 */ /* 0x000164000c1e1900 */
[----:B------:R-:W-:Y:S02]  /*0420*/  IMAD.MOV.U32 R11, RZ, RZ, RZ ;  /* 0x000000ffff0b7224 */ /* 0x000fe400078e00ff */
[----:B------:R0:W5:Y:S04]  /*0430*/  @!P1 LDG.E.EL R15, desc[UR4][R2.64] ;  /* 0x00000004020f9981 */ /* 0x000168000c2e1900 */
[----:B------:R0:W5:Y:S04]  /*0440*/  @!P1 LDG.E R11, desc[UR4][R6.64] ;  /* 0x00000004060b9981 */ /* 0x000168000c1e1900 */
[----:B------:R0:W5:Y:S04]  /*0450*/  @!P1 LDG.E R12, desc[UR4][R16.64] ;  /* 0x00000004100c9981 */ /* 0x000168000c1e1900 */
[----:B------:R0:W5:Y:S01]  /*0460*/  @!P1 LDG.E R13, desc[UR4][R18.64] ;  /* 0x00000004120d9981 */ /* 0x000162000c1e1900 */
[----:B------:R-:W-:Y:S01]  /*0470*/  BSSY B0, `(.L_x_0) ;  /* 0x0000041000007945 */ /* 0x000fe20003800000 */
[----:B--2---:R-:W-:-:S06]  /*0480*/  FMUL R0, R8, 0.63661974668502807617 ;  /* 0x3f22f98308007820 */ /* 0x004fcc0000400000 */
[----:B------:R-:W1:Y:S01]  /*0490*/  F2I.FTZ.NTZ R0, R0 ;  /* 0x0000000000007305 */ /* 0x000e620000213100 */
[----:B------:R-:W-:-:S05]  /*04a0*/  FADD.FTZ R21, |R8|, -RZ ;  /* 0x800000ff08157221 */ /* 0x000fca0000010200 */
[----:B------:R-:W-:Y:S02]  /*04b0*/  FSETP.GE.AND P0, PT, R21, 105615, PT ;  /* 0x47ce47801500780b */ /* 0x000fe40003f06000 */
[----:B-1----:R-:W-:-:S05]  /*04c0*/  I2FP.F32.S32 R9, R0 ;  /* 0x0000000000097245 */ /* 0x002fca0000201400 */
[----:B------:R-:W-:-:S04]  /*04d0*/  FFMA.FTZ R20, R9, -1.5707962512969970703, R8 ;  /* 0xbfc90fda09147823 */ /* 0x000fc80000010008 */
[----:B------:R-:W-:-:S04]  /*04e0*/  FFMA.FTZ R20, R9, -7.5497894158615963534e-08, R20 ;  /* 0xb3a2216809147823 */ /* 0x000fc80000010014 */
[----:B------:R-:W-:Y:S01]  /*04f0*/  FFMA.FTZ R9, R9, -5.3903029534742383927e-15, R20 ;  /* 0xa7c234c509097823 */ /* 0x000fe20000010014 */
[----:B0-----:R-:W-:Y:S06]  /*0500*/  @!P0 BRA `(.L_x_1) ;  /* 0x0000000000dc8947 */ /* 0x001fec0003800000 */
[----:B------:R-:W-:-:S13]  /*0510*/  FSETP.NEU.AND P0, PT, R21, +INF , PT ;  /* 0x7f8000001500780b */ /* 0x000fda0003f0d000 */
[----:B------:R-:W-:Y:S01]  /*0520*/  @!P0 FMUL.FTZ R9, RZ, R8 ;  /* 0x00000008ff098220 */ /* 0x000fe20000410000 */
[----:B------:R-:W-:Y:S01]  /*0530*/  @!P0 IMAD.MOV.U32 R0, RZ, RZ, RZ ;  /* 0x000000ffff008224 */ /* 0x000fe200078e00ff */
[----:B------:R-:W-:Y:S06]  /*0540*/  @!P0 BRA `(.L_x_1) ;  /* 0x0000000000cc8947 */ /* 0x000fec0003800000 */
[----:B------:R-:W-:Y:S01]  /*0550*/  SHF.R.U32.HI R9, RZ, 0x17, R8 ;  /* 0x00000017ff097819 */ /* 0x000fe20000011608 */
[----:B------:R-:W-:Y:S01]  /*0560*/  HFMA2.MMA R18, -RZ, RZ, 0, 0 ;  /* 0x00000000ff127435 */ /* 0x000fe200000001ff */
[----:B------:R-:W-:Y:S01]  /*0570*/  SHF.L.U32 R3, R8, 0x8, RZ ;  /* 0x0000000808037819 */ /* 0x000fe200000006ff */
[----:B------:R-:W-:Y:S01]  /*0580*/  IMAD.MOV.U32 R0, RZ, RZ, RZ ;  /* 0x000000ffff007224 */ /* 0x000fe200078e00ff */
[----:B------:R-:W-:Y:S01]  /*0590*/  LOP3.LUT R2, R9, 0xe0, RZ, 0xc0, !PT ;  /* 0x000000e009027812 */ /* 0x000fe200078ec0ff */
[----:B------:R-:W-:Y:S01]  /*05a0*/  IMAD.MOV.U32 R5, RZ, RZ, RZ ;  /* 0x000000ffff057224 */ /* 0x000fe200078e00ff */
[----:B------:R-:W-:Y:S01]  /*05b0*/  LOP3.LUT R3, R3, 0x80000000, RZ, 0xfc, !PT ;  /* 0x8000000003037812 */ /* 0x000fe200078efcff */
[----:B------:R-:W-:Y:S02]  /*05c0*/  ULDC.64 UR6, c[0x4][0x8] ;  /* 0x0100020000067ab9 */ /* 0x000fe40000000a00 */
[----:B------:R-:W-:Y:S02]  /*05d0*/  VIADD R4, R2, 0xffffff80 ;  /* 0xffffff8002047836 */ /* 0x000fe40000000000 */
[----:B------:R-:W-:-:S03]  /*05e0*/  IMAD.MOV.U32 R2, RZ, RZ, R1 ;  /* 0x000000ffff027224 */ /* 0x000fc600078e0001 */
[----:B------:R-:W-:-:S07]  /*05f0*/  SHF.R.U32.HI R4, RZ, 0x5, R4 ;  /* 0x00000005ff047819 */ /* 0x000fce0000011604 */
.L_x_2:
[----:B------:R-:W-:-:S04]  /*0600*/  IADD3 R6, P0, R5, UR6, RZ ;  /* 0x0000000605067c10 */ /* 0x000fc8000ff1e0ff */
[----:B------:R-:W-:-:S05]  /*0610*/  IADD3.X R7, R18, UR7, RZ, P0, !PT ;  /* 0x0000000712077c10 */ /* 0x000fca00087fe4ff */
[----:B------:R0:W2:Y:S01]  /*0620*/  LDG.E.CONSTANT R17, desc[UR4][R6.64] ;  /* 0x0000000406117981 */ /* 0x0000a2000c1e9900 */
[----:B------:R-:W-:-:S04]  /*0630*/  IADD3 R5, P2, R5, 0x4, RZ ;  /* 0x0000000405057810 */ /* 0x000fc80007f5e0ff */
[----:B------:R-:W-:Y:S02]  /*0640*/  ISETP.NE.U32.AND P0, PT, R5, 0x18, PT ;  /* 0x000000180500780c */ /* 0x000fe40003f05070 */
[----:B------:R-:W-:Y:S01]  /*0650*/  IADD3.X R18, RZ, R18, RZ, P2, !PT ;  /* 0x00000012ff127210 */ /* 0x000fe200017fe4ff */
[----:B0-----:R-:W-:-:S03]  /*0660*/  IMAD.MOV.U32 R6, RZ, RZ, R0 ;  /* 0x000000ffff067224 */ /* 0x001fc600078e0000 */
[----:B------:R-:W-:Y:S01]  /*0670*/  ISETP.NE.AND.EX P0, PT, R18, RZ, PT, P0 ;  /* 0x000000ff1200720c */ /* 0x000fe20003f05300 */
[----:B------:R-:W-:Y:S02]  /*0680*/  IMAD.MOV.U32 R7, RZ, RZ, RZ ;  /* 0x000000ffff077224 */ /* 0x000fe400078e00ff */
[----:B--2---:R-:W-:-:S04]  /*0690*/  IMAD.WIDE.U32 R16, R3, R17, R6 ;  /* 0x0000001103107225 */ /* 0x004fc800078e0006 */
[----:B------:R-:W-:Y:S01]  /*06a0*/  IMAD.MOV.U32 R0, RZ, RZ, R17 ;  /* 0x000000ffff007224 */ /* 0x000fe200078e0011 */
[----:B------:R0:W-:Y:S02]  /*06b0*/  STL [R2], R16 ;  /* 0x0000001002007387 */ /* 0x0001e40000100800 */
[----:B0-----:R-:W-:-:S03]  /*06c0*/  VIADD R2, R2, 0x4 ;  /* 0x0000000402027836 */ /* 0x001fc60000000000 */
[----:B------:R-:W-:Y:S05]  /*06d0*/  @P0 BRA `(.L_x_2) ;  /* 0xfffffffc00c80947 */ /* 0x000fea000383ffff */
[----:B------:R-:W-:Y:S01]  /*06e0*/  LOP3.LUT P0, RZ, R8, 0xf800000, RZ, 0xc0, !PT ;  /* 0x0f80000008ff7812 */ /* 0x000fe2000780c0ff */
[----:B------:R-:W-:Y:S01]  /*06f0*/  IMAD R16, R4, -0x4, R1 ;  /* 0xfffffffc04107824 */ /* 0x000fe200078e0201 */
[----:B------:R0:W-:Y:S04]  /*0700*/  STL [R1+0x18], R0 ;  /* 0x0000180001007387 */ /* 0x0001e80000100800 */
[----:B------:R-:W2:Y:S04]  /*0710*/  LDL R2, [R16+0x14] ;  /* 0x0000140010027983 */ /* 0x000ea80000100800 */
[----:B------:R-:W2:Y:S04]  /*0720*/  LDL R5, [R16+0x18] ;  /* 0x0000180010057983 */ /* 0x000ea80000100800 */
[----:B------:R-:W3:Y:S01]  /*0730*/  @P0 LDL R3, [R16+0x10] ;  /* 0x0000100010030983 */ /* 0x000ee20000100800 */
[----:B------:R-:W-:Y:S01]  /*0740*/  UMOV UR6, 0x54442d19 ;  /* 0x54442d1900067882 */ /* 0x000fe20000000000 */
[----:B------:R-:W-:Y:S01]  /*0750*/  UMOV UR7, 0x3bf921fb ;  /* 0x3bf921fb00077882 */ /* 0x000fe20000000000 */
[----:B--2---:R-:W-:-:S02]  /*0760*/  SHF.L.W.U32.HI R5, R2, R9, R5 ;  /* 0x0000000902057219 */ /* 0x004fc40000010e05 */
[----:B---3--:R-:W-:Y:S02]  /*0770*/  @P0 SHF.L.W.U32.HI R2, R3, R9, R2 ;  /* 0x0000000903020219 */ /* 0x008fe40000010e02 */
[----:B------:R-:W-:Y:S02]  /*0780*/  ISETP.GE.AND P0, PT, R8, RZ, PT ;  /* 0x000000ff0800720c */ /* 0x000fe40003f06270 */
[C-C-:B------:R-:W-:Y:S01]  /*0790*/  SHF.L.W.U32.HI R3, R2.reuse, 0x2, R5.reuse ;  /* 0x0000000202037819 */ /* 0x140fe20000010e05 */
[----:B------:R-:W-:Y:S01]  /*07a0*/  IMAD.SHL.U32 R2, R2, 0x4, RZ ;  /* 0x0000000402027824 */ /* 0x000fe200078e00ff */
[----:B0-----:R-:W-:Y:S02]  /*07b0*/  SHF.R.U32.HI R0, RZ, 0x1e, R5 ;  /* 0x0000001eff007819 */ /* 0x001fe40000011605 */
[----:B------:R-:W-:Y:S02]  /*07c0*/  SHF.R.S32.HI R4, RZ, 0x1f, R3 ;  /* 0x0000001fff047819 */ /* 0x000fe40000011403 */
[----:B------:R-:W-:-:S02]  /*07d0*/  LEA.HI R0, R3, R0, RZ, 0x1 ;  /* 0x0000000003007211 */ /* 0x000fc400078f08ff */
[C---:B------:R-:W-:Y:S02]  /*07e0*/  LOP3.LUT R6, R4.reuse, R2, RZ, 0x3c, !PT ;  /* 0x0000000204067212 */ /* 0x040fe400078e3cff */
[----:B------:R-:W-:Y:S02]  /*07f0*/  LOP3.LUT R7, R4, R3, RZ, 0x3c, !PT ;  /* 0x0000000304077212 */ /* 0x000fe400078e3cff */
[----:B------:R-:W-:Y:S02]  /*0800*/  LOP3.LUT R8, R3, R8, RZ, 0x3c, !PT ;  /* 0x0000000803087212 */ /* 0x000fe400078e3cff */
[----:B------:R-:W-:Y:S02]  /*0810*/  IADD3 R2, -R0, RZ, RZ ;  /* 0x000000ff00027210 */ /* 0x000fe40007ffe1ff */
[----:B------:R-:W0:Y:S01]  /*0820*/  I2F.F64.S64 R6, R6 ;  /* 0x0000000600067312 */ /* 0x000e220000301c00 */
[----:B------:R-:W-:Y:S02]  /*0830*/  ISETP.GE.AND P2, PT, R8, RZ, PT ;  /* 0x000000ff0800720c */ /* 0x000fe40003f46270 */
[----:B------:R-:W-:Y:S01]  /*0840*/  @!P0 IMAD.MOV.U32 R0, RZ, RZ, R2 ;  /* 0x000000ffff008224 */ /* 0x000fe200078e0002 */
[----:B0-----:R-:W-:-:S10]  /*0850*/  DMUL R16, R6, UR6 ;  /* 0x0000000606107c28 */ /* 0x001fd40008000000 */
[----:B------:R-:W0:Y:S02]  /*0860*/  F2F.F32.F64 R16, R16 ;  /* 0x0000001000107310 */ /* 0x000e240000301000 */
[----:B0-----:R-:W-:-:S07]  /*0870*/  FSEL R9, -R16, R16, !P2 ;  /* 0x0000001010097208 */ /* 0x001fce0005000100 */
.L_x_1:
[----:B------:R-:W-:Y:S05]  /*0880*/  BSYNC B0 ;  /* 0x0000000000007941 */ /* 0x000fea0003800000 */
.L_x_0:
[C---:B------:R-:W-:Y:S01]  /*0890*/  LOP3.LUT R2, R0.reuse, 0x1, RZ, 0xc0, !PT ;  /* 0x0000000100027812 */ /* 0x040fe200078ec0ff */
[----:B-----5:R-:W-:Y:S01]  /*08a0*/  FMUL R4, R15, 0.63661974668502807617 ;  /* 0x3f22f9830f047820 */ /* 0x020fe20000400000 */
[C---:B------:R-:W-:Y:S01]  /*08b0*/  FMUL.FTZ R8, R9.reuse, R9 ;  /* 0x0000000909087220 */ /* 0x040fe20000410000 */
[----:B------:R-:W-:Y:S01]  /*08c0*/  LOP3.LUT P0, RZ, R0, 0x2, RZ, 0xc0, !PT ;  /* 0x0000000200ff7812 */ /* 0x000fe2000780c0ff */
[----:B------:R-:W-:Y:S01]  /*08d0*/  IMAD.MOV.U32 R3, RZ, RZ, 0x3c0885e4 ;  /* 0x3c0885e4ff037424 */ /* 0x000fe200078e00ff */
[----:B------:R-:W-:Y:S01]  /*08e0*/  ISETP.NE.U32.AND P2, PT, R2, 0x1, PT ;  /* 0x000000010200780c */ /* 0x000fe20003f45070 */
[----:B------:R-:W-:Y:S01]  /*08f0*/  IMAD.MOV.U32 R2, RZ, RZ, -0x46b2bead ;  /* 0xb94d4153ff027424 */ /* 0x000fe200078e00ff */
[----:B------:R-:W0:Y:S01]  /*0900*/  F2I.FTZ.NTZ R4, R4 ;  /* 0x0000000400047305 */ /* 0x000e220000213100 */
[----:B------:R-:W-:Y:S01]  /*0910*/  BSSY B0, `(.L_x_3) ;  /* 0x0000049000007945 */ /* 0x000fe20003800000 */
[----:B------:R-:W-:Y:S01]  /*0920*/  FSEL R0, R9, 1, P2 ;  /* 0x3f80000009007808 */ /* 0x000fe20001000000 */
[----:B------:R-:W-:-:S04]  /*0930*/  FADD.FTZ R9, |R15|, -RZ ;  /* 0x800000ff0f097221 */ /* 0x000fc80000010200 */
[----:B------:R-:W-:-:S04]  /*0940*/  FFMA.FTZ R7, R8, R0, RZ ;  /* 0x0000000008077223 */ /* 0x000fc800000100ff */
[----:B------:R-:W-:Y:S01]  /*0950*/  @!P2 MOV R5, 0x37cbac00 ;  /* 0x37cbac000005a802 */ /* 0x000fe20000000f00 */
[----:B------:R-:W-:Y:S01]  /*0960*/  @!P2 IMAD.MOV.U32 R3, RZ, RZ, 0x3d2aaabb ;  /* 0x3d2aaabbff03a424 */ /* 0x000fe200078e00ff */
[----:B0-----:R-:W-:-:S03]  /*0970*/  I2FP.F32.S32 R6, R4 ;  /* 0x0000000400067245 */ /* 0x001fc60000201400 */
[C---:B------:R-:W-:Y:S01]  /*0980*/  @!P2 FFMA.FTZ R2, R8.reuse, R5, -0.0013887860113754868507 ;  /* 0xbab607ed0802a423 */ /* 0x040fe20000010005 */
[----:B------:R-:W-:Y:S02]  /*0990*/  IMAD.MOV.U32 R5, RZ, RZ, -0x41d55558 ;  /* 0xbe2aaaa8ff057424 */ /* 0x000fe400078e00ff */
[----:B------:R-:W-:Y:S01]  /*09a0*/  @!P2 IMAD.MOV.U32 R5, RZ, RZ, -0x41000001 ;  /* 0xbeffffffff05a424 */ /* 0x000fe200078e00ff */
[----:B------:R-:W-:Y:S01]  /*09b0*/  FSETP.GE.AND P2, PT, R9, 105615, PT ;  /* 0x47ce47800900780b */ /* 0x000fe20003f46000 */
[----:B------:R-:W-:Y:S01]  /*09c0*/  FFMA.FTZ R2, R8, R2, R3 ;  /* 0x0000000208027223 */ /* 0x000fe20000010003 */
[----:B------:R-:W-:-:S03]  /*09d0*/  FFMA.FTZ R3, R6, -1.5707962512969970703, R15 ;  /* 0xbfc90fda06037823 */ /* 0x000fc6000001000f */
[----:B------:R-:W-:Y:S01]  /*09e0*/  FFMA.FTZ R5, R8, R2, R5 ;  /* 0x0000000208057223 */ /* 0x000fe20000010005 */
[----:B------:R-:W-:-:S03]  /*09f0*/  FFMA.FTZ R3, R6, -7.5497894158615963534e-08, R3 ;  /* 0xb3a2216806037823 */ /* 0x000fc60000010003 */
[----:B------:R-:W-:Y:S01]  /*0a00*/  FFMA.FTZ R0, R7, R5, R0 ;  /* 0x0000000507007223 */ /* 0x000fe20000010000 */
[----:B------:R-:W-:-:S03]  /*0a10*/  FFMA.FTZ R6, R6, -5.3903029534742383927e-15, R3 ;  /* 0xa7c234c506067823 */ /* 0x000fc60000010003 */
[----:B------:R-:W-:Y:S01]  /*0a20*/  @P0 FFMA.FTZ R0, R0, -1, RZ ;  /* 0xbf80000000000823 */ /* 0x000fe200000100ff */
[----:B------:R-:W-:Y:S06]  /*0a30*/  @!P2 BRA `(.L_x_4) ;  /* 0x0000000000d8a947 */ /* 0x000fec0003800000 */
[----:B------:R-:W-:-:S13]  /*0a40*/  FSETP.NEU.AND P0, PT, R9, +INF , PT ;  /* 0x7f8000000900780b */ /* 0x000fda0003f0d000 */
[----:B------:R-:W-:Y:S01]  /*0a50*/  @!P0 FMUL.FTZ R6, RZ, R15 ;  /* 0x0000000fff068220 */ /* 0x000fe20000410000 */
[----:B------:R-:W-:Y:S01]  /*0a60*/  @!P0 MOV R4, RZ ;  /* 0x000000ff00048202 */ /* 0x000fe20000000f00 */
[----:B------:R-:W-:Y:S06]  /*0a70*/  @!P0 BRA `(.L_x_4) ;  /* 0x0000000000c88947 */ /* 0x000fec0003800000 */
[----:B------:R-:W-:Y:S01]  /*0a80*/  SHF.R.U32.HI R5, RZ, 0x17, R15 ;  /* 0x00000017ff057819 */ /* 0x000fe2000001160f */
[----:B------:R-:W-:Y:S01]  /*0a90*/  IMAD.SHL.U32 R6, R15, 0x100, RZ ;  /* 0x000001000f067824 */ /* 0x000fe200078e00ff */
[----:B------:R-:W-:Y:S01]  /*0aa0*/  CS2R R16, SRZ ;  /* 0x0000000000107805 */ /* 0x000fe2000001ff00 */
[----:B------:R-:W-:Y:S01]  /*0ab0*/  IMAD.MOV.U32 R2, RZ, RZ, RZ ;  /* 0x000000ffff027224 */ /* 0x000fe200078e00ff */
[----:B------:R-:W-:Y:S01]  /*0ac0*/  LOP3.LUT R3, R5, 0xe0, RZ, 0xc0, !PT ;  /* 0x000000e005037812 */ /* 0x000fe200078ec0ff */
[----:B------:R-:W-:Y:S01]  /*0ad0*/  ULDC.64 UR6, c[0x4][0x8] ;  /* 0x0100020000067ab9 */ /* 0x000fe20000000a00 */
[----:B------:R-:W-:-:S03]  /*0ae0*/  LOP3.LUT R18, R6, 0x80000000, RZ, 0xfc, !PT ;  /* 0x8000000006127812 */ /* 0x000fc600078efcff */
[----:B------:R-:W-:Y:S01]  /*0af0*/  VIADD R4, R3, 0xffffff80 ;  /* 0xffffff8003047836 */ /* 0x000fe20000000000 */
[----:B------:R-:W-:-:S04]  /*0b00*/  MOV R3, R1 ;  /* 0x0000000100037202 */ /* 0x000fc80000000f00 */
[----:B------:R-:W-:-:S07]  /*0b10*/  SHF.R.U32.HI R4, RZ, 0x5, R4 ;  /* 0x00000005ff047819 */ /* 0x000fce0000011604 */
.L_x_5:
[----:B------:R-:W-:-:S04]  /*0b20*/  IADD3 R6, P0, R16, UR6, RZ ;  /* 0x0000000610067c10 */ /* 0x000fc8000ff1e0ff */
[----:B------:R-:W-:-:S05]  /*0b30*/  IADD3.X R7, R17, UR7, RZ, P0, !PT ;  /* 0x0000000711077c10 */ /* 0x000fca00087fe4ff */
[----:B------:R0:W2:Y:S01]  /*0b40*/  LDG.E.CONSTANT R9, desc[UR4][R6.64] ;  /* 0x0000000406097981 */ /* 0x0000a2000c1e9900 */
[----:B------:R-:W-:-:S04]  /*0b50*/  IADD3 R16, P2, R16, 0x4, RZ ;  /* 0x0000000410107810 */ /* 0x000fc80007f5e0ff */
[----:B------:R-:W-:Y:S01]  /*0b60*/  ISETP.NE.U32.AND P0, PT, R16, 0x18, PT ;  /* 0x000000181000780c */ /* 0x000fe20003f05070 */
[----:B------:R-:W-:Y:S02]  /*0b70*/  IMAD.X R17, RZ, RZ, R17, P2 ;  /* 0x000000ffff117224 */ /* 0x000fe400010e0611 */
[----:B0-----:R-:W-:-:S03]  /*0b80*/  IMAD.MOV.U32 R6, RZ, RZ, R2 ;  /* 0x000000ffff067224 */ /* 0x001fc600078e0002 */
[----:B------:R-:W-:Y:S01]  /*0b90*/  ISETP.NE.AND.EX P0, PT, R17, RZ, PT, P0 ;  /* 0x000000ff1100720c */ /* 0x000fe20003f05300 */
[----:B------:R-:W-:Y:S02]  /*0ba0*/  IMAD.MOV.U32 R7, RZ, RZ, RZ ;  /* 0x000000ffff077224 */ /* 0x000fe400078e00ff */
[----:B--2---:R-:W-:-:S05]  /*0bb0*/  IMAD.WIDE.U32 R8, R18, R9, R6 ;  /* 0x0000000912087225 */ /* 0x004fca00078e0006 */
[----:B------:R0:W-:Y:S01]  /*0bc0*/  STL [R3], R8 ;  /* 0x0000000803007387 */ /* 0x0001e20000100800 */
[----:B------:R-:W-:Y:S01]  /*0bd0*/  MOV R2, R9 ;  /* 0x0000000900027202 */ /* 0x000fe20000000f00 */
        /* <DEDUP_REMOVED lines=13> */
[C---:B------:R-:W-:Y:S01]  /*0cb0*/  SHF.L.W.U32.HI R4, R3.reuse, 0x2, R6 ;  /* 0x0000000203047819 */ /* 0x040fe20000010e06 */
[----:B------:R-:W-:-:S03]  /*0cc0*/  IMAD.SHL.U32 R3, R3, 0x4, RZ ;  /* 0x0000000403037824 */ /* 0x000fc600078e00ff */
[----:B------:R-:W-:Y:S02]  /*0cd0*/  SHF.R.S32.HI R5, RZ, 0x1f, R4 ;  /* 0x0000001fff057819 */ /* 0x000fe40000011404 */
[----:B------:R-:W-:Y:S02]  /*0ce0*/  LOP3.LUT R15, R4, R15, RZ, 0x3c, !PT ;  /* 0x0000000f040f7212 */ /* 0x000fe400078e3cff */
[C---:B------:R-:W-:Y:S02]  /*0cf0*/  LOP3.LUT R8, R5.reuse, R3, RZ, 0x3c, !PT ;  /* 0x0000000305087212 */ /* 0x040fe400078e3cff */
[----:B------:R-:W-:Y:S02]  /*0d00*/  LOP3.LUT R9, R5, R4, RZ, 0x3c, !PT ;  /* 0x0000000405097212 */ /* 0x000fe400078e3cff */
[----:B------:R-:W-:Y:S02]  /*0d10*/  SHF.R.U32.HI R5, RZ, 0x1e, R6 ;  /* 0x0000001eff057819 */ /* 0x000fe40000011606 */
[----:B------:R-:W-:-:S02]  /*0d20*/  ISETP.GE.AND P2, PT, R15, RZ, PT ;  /* 0x000000ff0f00720c */ /* 0x000fc40003f46270 */
[----:B------:R-:W0:Y:S01]  /*0d30*/  I2F.F64.S64 R8, R8 ;  /* 0x0000000800087312 */ /* 0x000e220000301c00 */
[----:B------:R-:W-:-:S05]  /*0d40*/  LEA.HI R4, R4, R5, RZ, 0x1 ;  /* 0x0000000504047211 */ /* 0x000fca00078f08ff */
[----:B------:R-:W-:-:S05]  /*0d50*/  IMAD.MOV R5, RZ, RZ, -R4 ;  /* 0x000000ffff057224 */ /* 0x000fca00078e0a04 */
[----:B------:R-:W-:Y:S01]  /*0d60*/  @!P0 MOV R4, R5 ;  /* 0x0000000500048202 */ /* 0x000fe20000000f00 */
[----:B0-----:R-:W-:-:S10]  /*0d70*/  DMUL R2, R8, UR6 ;  /* 0x0000000608027c28 */ /* 0x001fd40008000000 */
[----:B------:R-:W0:Y:S02]  /*0d80*/  F2F.F32.F64 R2, R2 ;  /* 0x0000000200027310 */ /* 0x000e240000301000 */
[----:B0-----:R-:W-:-:S07]  /*0d90*/  FSEL R6, -R2, R2, !P2 ;  /* 0x0000000202067208 */ /* 0x001fce0005000100 */
.L_x_4:
[----:B------:R-:W-:Y:S05]  /*0da0*/  BSYNC B0 ;  /* 0x0000000000007941 */ /* 0x000fea0003800000 */
.L_x_3:
[----:B------:R-:W-:Y:S01]  /*0db0*/  LOP3.LUT R2, R4, 0x1, RZ, 0xc0, !PT ;  /* 0x0000000104027812 */ /* 0x000fe200078ec0ff */
[----:B------:R-:W-:Y:S01]  /*0dc0*/  FMUL.FTZ R18, R6, R6 ;  /* 0x0000000606127220 */ /* 0x000fe20000410000 */
[----:B------:R-:W-:Y:S01]  /*0dd0*/  HADD2.F32 R5, -RZ, R11.H1_H1 ;  /* 0x3000000bff057230 */ /* 0x000fe20000004100 */
[----:B------:R-:W-:Y:S01]  /*0de0*/  LOP3.LUT P2, RZ, R4, 0x2, RZ, 0xc0, !PT ;  /* 0x0000000204ff7812 */ /* 0x000fe2000784c0ff */
[----:B------:R-:W-:Y:S01]  /*0df0*/  HADD2.F32 R8, -RZ, R12.H1_H1 ;  /* 0x3000000cff087230 */ /* 0x000fe20000004100 */
[----:B------:R-:W-:Y:S01]  /*0e00*/  ISETP.NE.U32.AND P0, PT, R2, 0x1, PT ;  /* 0x000000010200780c */ /* 0x000fe20003f05070 */
[----:B------:R-:W-:Y:S02]  /*0e10*/  IMAD.MOV.U32 R3, RZ, RZ, 0x3c0885e4 ;  /* 0x3c0885e4ff037424 */ /* 0x000fe400078e00ff */
[----:B------:R-:W-:Y:S02]  /*0e20*/  IMAD.MOV.U32 R2, RZ, RZ, -0x46b2bead ;  /* 0xb94d4153ff027424 */ /* 0x000fe400078e00ff */
[----:B------:R-:W-:Y:S01]  /*0e30*/  FADD R9, R5, R8 ;  /* 0x0000000805097221 */ /* 0x000fe20000000000 */
[----:B------:R-:W-:Y:S01]  /*0e40*/  HADD2.F32 R11, -RZ, R11.H0_H0 ;  /* 0x2000000bff0b7230 */ /* 0x000fe20000004100 */
[----:B------:R-:W0:Y:S01]  /*0e50*/  LDC.64 R4, c[0x0][0x220] ;  /* 0x00008800ff047b82 */ /* 0x000e220000000a00 */
[----:B------:R-:W-:-:S02]  /*0e60*/  HADD2.F32 R12, -RZ, R12.H0_H0 ;  /* 0x2000000cff0c7230 */ /* 0x000fc40000004100 */
[----:B------:R-:W-:-:S03]  /*0e70*/  HADD2.F32 R16, -RZ, R13.H1_H1 ;  /* 0x3000000dff107230 */ /* 0x000fc60000004100 */
[----:B------:R-:W-:Y:S01]  /*0e80*/  FADD R11, R11, R12 ;  /* 0x0000000c0b0b7221 */ /* 0x000fe20000000000 */
[----:B------:R-:W-:Y:S01]  /*0e90*/  @!P0 IMAD.MOV.U32 R7, RZ, RZ, 0x37cbac00 ;  /* 0x37cbac00ff078424 */ /* 0x000fe200078e00ff */
[----:B------:R-:W-:Y:S01]  /*0ea0*/  @!P0 MOV R3, 0x3d2aaabb ;  /* 0x3d2aaabb00038802 */ /* 0x000fe20000000f00 */
[----:B------:R-:W-:Y:S02]  /*0eb0*/  FADD R9, R9, R16 ;  /* 0x0000001009097221 */ /* 0x000fe40000000000 */
[C---:B------:R-:W-:Y:S01]  /*0ec0*/  @!P0 FFMA.FTZ R2, R18.reuse, R7, -0.0013887860113754868507 ;  /* 0xbab607ed12028423 */ /* 0x040fe20000010007 */
[----:B------:R-:W-:Y:S02]  /*0ed0*/  IMAD.MOV.U32 R7, RZ, RZ, -0x41d55558 ;  /* 0xbe2aaaa8ff077424 */ /* 0x000fe400078e00ff */
[----:B------:R-:W-:Y:S02]  /*0ee0*/  @!P0 IMAD.MOV.U32 R7, RZ, RZ, -0x41000001 ;  /* 0xbeffffffff078424 */ /* 0x000fe400078e00ff */
[----:B------:R-:W-:Y:S01]  /*0ef0*/  FFMA.FTZ R8, R18, R2, R3 ;  /* 0x0000000212087223 */ /* 0x000fe20000010003 */
[----:B------:R-:W-:Y:S01]  /*0f00*/  FSEL R2, R6, 1, P0 ;  /* 0x3f80000006027808 */ /* 0x000fe20000000000 */
[----:B------:R-:W-:-:S02]  /*0f10*/  HADD2.F32 R6, -RZ, R13.H0_H0 ;  /* 0x2000000dff067230 */ /* 0x000fc40000004100 */
[C---:B------:R-:W-:Y:S01]  /*0f20*/  FFMA.FTZ R7, R18.reuse, R8, R7 ;  /* 0x0000000812077223 */ /* 0x040fe20000010007 */
[----:B------:R-:W-:Y:S02]  /*0f30*/  HADD2.F32 R8, -RZ, R14.H1_H1 ;  /* 0x3000000eff087230 */ /* 0x000fe40000004100 */
[----:B------:R-:W-:Y:S01]  /*0f40*/  FFMA.FTZ R13, R18, R2, RZ ;  /* 0x00000002120d7223 */ /* 0x000fe200000100ff */
[----:B------:R-:W-:Y:S02]  /*0f50*/  HADD2.F32 R3, -RZ, R14.H0_H0 ;  /* 0x2000000eff037230 */ /* 0x000fe40000004100 */
[----:B------:R-:W-:Y:S01]  /*0f60*/  FADD R6, R11, R6 ;  /* 0x000000060b067221 */ /* 0x000fe20000000000 */
[----:B0-----:R-:W-:-:S04]  /*0f70*/  IMAD.WIDE R4, R10, 0x2, R4 ;  /* 0x000000020a047825 */ /* 0x001fc800078e0204 */
[----:B------:R-:W-:Y:S01]  /*0f80*/  FFMA.FTZ R2, R13, R7, R2 ;  /* 0x000000070d027223 */ /* 0x000fe20000010002 */
[----:B------:R-:W-:Y:S01]  /*0f90*/  FADD R9, R9, R8 ;  /* 0x0000000809097221 */ /* 0x000fe20000000000 */
[----:B------:R-:W-:Y:S02]  /*0fa0*/  FADD R3, R6, R3 ;  /* 0x0000000306037221 */ /* 0x000fe40000000000 */
[----:B------:R-:W-:Y:S02]  /*0fb0*/  @P2 FFMA.FTZ R2, R2, -1, RZ ;  /* 0xbf80000002022823 */ /* 0x000fe400000100ff */
[----:B------:R-:W-:Y:S02]  /*0fc0*/  FMUL R3, R3, R0 ;  /* 0x0000000003037220 */ /* 0x000fe40000400000 */
[----:B------:R-:W-:-:S05]  /*0fd0*/  FMUL R2, R9, R2 ;  /* 0x0000000209027220 */ /* 0x000fca0000400000 */
[----:B------:R-:W-:Y:S01]  /*0fe0*/  F2FP.F16.F32.PACK_AB R3, R2, R3 ;  /* 0x000000030203723e */ /* 0x000fe200000000ff */
[----:B------:R-:W-:Y:S06]  /*0ff0*/  @P1 EXIT ;  /* 0x000000000000194d */ /* 0x000fec0003800000 */
[----:B------:R-:W-:Y:S01]  /*1000*/  STG.E desc[UR4][R4.64], R3 ;  /* 0x0000000304007986 */ /* 0x000fe2000c101904 */
[----:B------:R-:W-:Y:S05]  /*1010*/  EXIT ;  /* 0x000000000000794d */ /* 0x000fea0003800000 */
.L_x_6:
[----:B------:R-:W-:-:S00]  /*1020*/  BRA `(.L_x_6) ;  /* 0xfffffffc00fc7947 */ /* 0x000fc0000383ffff */
[----:B------:R-:W-:-:S00]  /*1030*/  NOP ;  /* 0x0000000000007918 */ /* 0x000fc00000000000 */
        /* <DEDUP_REMOVED lines=12> */
.L_x_7:


//--------------------- .nv.global.init           --------------------------
	.section	.nv.global.init,"aw",@progbits
	.align	4
.nv.global.init:
	.type		__cudart_i2opi_f,@object
	.size		__cudart_i2opi_f,(_$_str - __cudart_i2opi_f)
__cudart_i2opi_f:
        /*0000*/ 	.byte	0x41, 0x90, 0x43, 0x3c, 0x99, 0x95, 0x62, 0xdb, 0xc0, 0xdd, 0x34, 0xf5, 0xd1, 0x57, 0x27, 0xfc
        /*0010*/ 	.byte	0x29, 0x15, 0x44, 0x4e, 0x6e, 0x83, 0xf9, 0xa2
	.type		_$_str,@object
	.size		_$_str,(.L_0 - _$_str)
_$_str:
        /*0018*/ 	.byte	0x5f, 0x5f, 0x43, 0x55, 0x44, 0x41, 0x5f, 0x46, 0x54, 0x5a, 0x00
.L_0:


//--------------------- .nv.constant0.triton_poi_fused_mul_7 --------------------------
	.section	.nv.constant0.triton_poi_fused_mul_7,"a",@progbits
	.sectionflags	@""
	.align	4
.nv.constant0.triton_poi_fused_mul_7:
	.zero		568
